//
// Generated by NVIDIA NVVM Compiler
//
// Compiler Build ID: CL-36424714
// Cuda compilation tools, release 13.0, V13.0.88
// Based on NVVM 20.0.0
//

.version 9.0
.target sm_100
.address_size 64

	// .globl	_Z17softmax_1d_kernelPfi
// _ZZ17softmax_1d_kernelPfiE5sdata has been demoted

.visible .entry _Z17softmax_1d_kernelPfi(
	.param .u64 .ptr .align 1 _Z17softmax_1d_kernelPfi_param_0,
	.param .u32 _Z17softmax_1d_kernelPfi_param_1
)
{
	.reg .pred 	%p<25>;
	.reg .b32 	%r<104>;
	.reg .b32 	%f<192>;
	.reg .b64 	%rd<9>;
	// demoted variable
	.shared .align 4 .b8 _ZZ17softmax_1d_kernelPfiE5sdata[8192];
	ld.param.u64 	%rd2, [_Z17softmax_1d_kernelPfi_param_0];
	ld.param.u32 	%r54, [_Z17softmax_1d_kernelPfi_param_1];
	cvta.to.global.u64 	%rd1, %rd2;
	mov.u32 	%r103, %tid.x;
	shl.b32 	%r55, %r103, 2;
	mov.u32 	%r56, _ZZ17softmax_1d_kernelPfiE5sdata;
	add.s32 	%r2, %r56, %r55;
	mov.b32 	%r57, 0;
	st.shared.u32 	[%r2], %r57;
	mov.u32 	%r3, %ntid.x;
	shl.b32 	%r4, %r3, 2;
	add.s32 	%r58, %r2, %r4;
	st.shared.u32 	[%r58], %r57;
	bar.sync 	0;
	setp.ge.s32 	%p1, %r103, %r54;
	@%p1 bra 	$L__BB0_4;
	ld.shared.f32 	%f171, [%r2];
	mov.u32 	%r87, %r103;
$L__BB0_2:
	mul.wide.s32 	%rd3, %r87, 4;
	add.s64 	%rd4, %rd1, %rd3;
	ld.global.f32 	%f36, [%rd4];
	max.f32 	%f171, %f171, %f36;
	add.s32 	%r87, %r87, %r3;
	setp.lt.s32 	%p2, %r87, %r54;
	@%p2 bra 	$L__BB0_2;
	st.shared.f32 	[%r2], %f171;
$L__BB0_4:
	bar.sync 	0;
	setp.eq.s32 	%p3, %r103, 0;
	@%p3 bra 	$L__BB0_6;
	ld.shared.f32 	%f180, [_ZZ17softmax_1d_kernelPfiE5sdata];
	bra.uni 	$L__BB0_19;
$L__BB0_6:
	and.b32  	%r7, %r3, 15;
	setp.lt.u32 	%p4, %r3, 16;
	mov.f32 	%f180, 0f00000000;
	mov.b32 	%r91, 0;
	@%p4 bra 	$L__BB0_9;
	and.b32  	%r91, %r3, 2032;
	add.s32 	%r88, %r56, 32;
	and.b32  	%r62, %r3, -16;
	neg.s32 	%r89, %r62;
	mov.f32 	%f180, 0f00000000;
$L__BB0_8:
	.pragma "nounroll";
	ld.shared.f32 	%f40, [%r88+-32];
	max.f32 	%f41, %f180, %f40;
	ld.shared.f32 	%f42, [%r88+-28];
	max.f32 	%f43, %f41, %f42;
	ld.shared.f32 	%f44, [%r88+-24];
	max.f32 	%f45, %f43, %f44;
	ld.shared.f32 	%f46, [%r88+-20];
	max.f32 	%f47, %f45, %f46;
	ld.shared.f32 	%f48, [%r88+-16];
	max.f32 	%f49, %f47, %f48;
	ld.shared.f32 	%f50, [%r88+-12];
	max.f32 	%f51, %f49, %f50;
	ld.shared.f32 	%f52, [%r88+-8];
	max.f32 	%f53, %f51, %f52;
	ld.shared.f32 	%f54, [%r88+-4];
	max.f32 	%f55, %f53, %f54;
	ld.shared.f32 	%f56, [%r88];
	max.f32 	%f57, %f55, %f56;
	ld.shared.f32 	%f58, [%r88+4];
	max.f32 	%f59, %f57, %f58;
	ld.shared.f32 	%f60, [%r88+8];
	max.f32 	%f61, %f59, %f60;
	ld.shared.f32 	%f62, [%r88+12];
	max.f32 	%f63, %f61, %f62;
	ld.shared.f32 	%f64, [%r88+16];
	max.f32 	%f65, %f63, %f64;
	ld.shared.f32 	%f66, [%r88+20];
	max.f32 	%f67, %f65, %f66;
	ld.shared.f32 	%f68, [%r88+24];
	max.f32 	%f69, %f67, %f68;
	ld.shared.f32 	%f70, [%r88+28];
	max.f32 	%f180, %f69, %f70;
	add.s32 	%r89, %r89, 16;
	add.s32 	%r88, %r88, 64;
	setp.ne.s32 	%p5, %r89, 0;
	@%p5 bra 	$L__BB0_8;
$L__BB0_9:
	setp.eq.s32 	%p6, %r7, 0;
	@%p6 bra 	$L__BB0_18;
	and.b32  	%r15, %r3, 7;
	setp.lt.u32 	%p7, %r7, 8;
	@%p7 bra 	$L__BB0_12;
	shl.b32 	%r63, %r91, 2;
	add.s32 	%r65, %r56, %r63;
	ld.shared.f32 	%f72, [%r65];
	max.f32 	%f73, %f180, %f72;
	ld.shared.f32 	%f74, [%r65+4];
	max.f32 	%f75, %f73, %f74;
	ld.shared.f32 	%f76, [%r65+8];
	max.f32 	%f77, %f75, %f76;
	ld.shared.f32 	%f78, [%r65+12];
	max.f32 	%f79, %f77, %f78;
	ld.shared.f32 	%f80, [%r65+16];
	max.f32 	%f81, %f79, %f80;
	ld.shared.f32 	%f82, [%r65+20];
	max.f32 	%f83, %f81, %f82;
	ld.shared.f32 	%f84, [%r65+24];
	max.f32 	%f85, %f83, %f84;
	ld.shared.f32 	%f86, [%r65+28];
	max.f32 	%f180, %f85, %f86;
	add.s32 	%r91, %r91, 8;
$L__BB0_12:
	setp.eq.s32 	%p8, %r15, 0;
	@%p8 bra 	$L__BB0_18;
	and.b32  	%r18, %r3, 3;
	setp.lt.u32 	%p9, %r15, 4;
	@%p9 bra 	$L__BB0_15;
	shl.b32 	%r66, %r91, 2;
	add.s32 	%r68, %r56, %r66;
	ld.shared.f32 	%f88, [%r68];
	max.f32 	%f89, %f180, %f88;
	ld.shared.f32 	%f90, [%r68+4];
	max.f32 	%f91, %f89, %f90;
	ld.shared.f32 	%f92, [%r68+8];
	max.f32 	%f93, %f91, %f92;
	ld.shared.f32 	%f94, [%r68+12];
	max.f32 	%f180, %f93, %f94;
	add.s32 	%r91, %r91, 4;
$L__BB0_15:
	setp.eq.s32 	%p10, %r18, 0;
	@%p10 bra 	$L__BB0_18;
	shl.b32 	%r69, %r91, 2;
	add.s32 	%r94, %r56, %r69;
	neg.s32 	%r93, %r18;
$L__BB0_17:
	.pragma "nounroll";
	ld.shared.f32 	%f95, [%r94];
	max.f32 	%f180, %f180, %f95;
	add.s32 	%r94, %r94, 4;
	add.s32 	%r93, %r93, 1;
	setp.ne.s32 	%p11, %r93, 0;
	@%p11 bra 	$L__BB0_17;
$L__BB0_18:
	st.shared.f32 	[_ZZ17softmax_1d_kernelPfiE5sdata], %f180;
$L__BB0_19:
	setp.ge.s32 	%p12, %r103, %r54;
	add.s32 	%r27, %r56, %r4;
	@%p12 bra 	$L__BB0_23;
	add.s32 	%r28, %r27, %r55;
	ld.shared.f32 	%f182, [%r28];
	mov.u32 	%r95, %r103;
$L__BB0_21:
	mul.wide.s32 	%rd5, %r95, 4;
	add.s64 	%rd6, %rd1, %rd5;
	ld.global.f32 	%f96, [%rd6];
	sub.f32 	%f97, %f96, %f180;
	fma.rn.f32 	%f98, %f97, 0f3BBB989D, 0f3F000000;
	cvt.sat.f32.f32 	%f99, %f98;
	mov.f32 	%f100, 0f4B400001;
	mov.f32 	%f101, 0f437C0000;
	fma.rm.f32 	%f102, %f99, %f101, %f100;
	add.f32 	%f103, %f102, 0fCB40007F;
	neg.f32 	%f104, %f103;
	fma.rn.f32 	%f105, %f97, 0f3FB8AA3B, %f104;
	fma.rn.f32 	%f106, %f97, 0f32A57060, %f105;
	mov.b32 	%r74, %f102;
	shl.b32 	%r75, %r74, 23;
	mov.b32 	%f107, %r75;
	ex2.approx.ftz.f32 	%f108, %f106;
	mul.f32 	%f109, %f108, %f107;
	st.global.f32 	[%rd6], %f109;
	add.f32 	%f182, %f182, %f109;
	add.s32 	%r95, %r95, %r3;
	setp.lt.s32 	%p13, %r95, %r54;
	@%p13 bra 	$L__BB0_21;
	st.shared.f32 	[%r28], %f182;
$L__BB0_23:
	setp.ne.s32 	%p14, %r103, 0;
	bar.sync 	0;
	@%p14 bra 	$L__BB0_37;
	and.b32  	%r31, %r3, 15;
	setp.lt.u32 	%p15, %r3, 16;
	mov.f32 	%f191, 0f00000000;
	mov.b32 	%r99, 0;
	@%p15 bra 	$L__BB0_27;
	and.b32  	%r99, %r3, 2032;
	and.b32  	%r77, %r3, -16;
	neg.s32 	%r97, %r77;
	add.s32 	%r79, %r4, %r56;
	add.s32 	%r96, %r79, 32;
	mov.f32 	%f191, 0f00000000;
$L__BB0_26:
	.pragma "nounroll";
	ld.shared.f32 	%f113, [%r96+-32];
	add.f32 	%f114, %f191, %f113;
	ld.shared.f32 	%f115, [%r96+-28];
	add.f32 	%f116, %f114, %f115;
	ld.shared.f32 	%f117, [%r96+-24];
	add.f32 	%f118, %f116, %f117;
	ld.shared.f32 	%f119, [%r96+-20];
	add.f32 	%f120, %f118, %f119;
	ld.shared.f32 	%f121, [%r96+-16];
	add.f32 	%f122, %f120, %f121;
	ld.shared.f32 	%f123, [%r96+-12];
	add.f32 	%f124, %f122, %f123;
	ld.shared.f32 	%f125, [%r96+-8];
	add.f32 	%f126, %f124, %f125;
	ld.shared.f32 	%f127, [%r96+-4];
	add.f32 	%f128, %f126, %f127;
	ld.shared.f32 	%f129, [%r96];
	add.f32 	%f130, %f128, %f129;
	ld.shared.f32 	%f131, [%r96+4];
	add.f32 	%f132, %f130, %f131;
	ld.shared.f32 	%f133, [%r96+8];
	add.f32 	%f134, %f132, %f133;
	ld.shared.f32 	%f135, [%r96+12];
	add.f32 	%f136, %f134, %f135;
	ld.shared.f32 	%f137, [%r96+16];
	add.f32 	%f138, %f136, %f137;
	ld.shared.f32 	%f139, [%r96+20];
	add.f32 	%f140, %f138, %f139;
	ld.shared.f32 	%f141, [%r96+24];
	add.f32 	%f142, %f140, %f141;
	ld.shared.f32 	%f143, [%r96+28];
	add.f32 	%f191, %f142, %f143;
	add.s32 	%r97, %r97, 16;
	add.s32 	%r96, %r96, 64;
	setp.ne.s32 	%p16, %r97, 0;
	@%p16 bra 	$L__BB0_26;
$L__BB0_27:
	setp.eq.s32 	%p17, %r31, 0;
	@%p17 bra 	$L__BB0_36;
	and.b32  	%r40, %r3, 7;
	setp.lt.u32 	%p18, %r31, 8;
	@%p18 bra 	$L__BB0_30;
	shl.b32 	%r80, %r99, 2;
	add.s32 	%r81, %r27, %r80;
	ld.shared.f32 	%f145, [%r81];
	add.f32 	%f146, %f191, %f145;
	ld.shared.f32 	%f147, [%r81+4];
	add.f32 	%f148, %f146, %f147;
	ld.shared.f32 	%f149, [%r81+8];
	add.f32 	%f150, %f148, %f149;
	ld.shared.f32 	%f151, [%r81+12];
	add.f32 	%f152, %f150, %f151;
	ld.shared.f32 	%f153, [%r81+16];
	add.f32 	%f154, %f152, %f153;
	ld.shared.f32 	%f155, [%r81+20];
	add.f32 	%f156, %f154, %f155;
	ld.shared.f32 	%f157, [%r81+24];
	add.f32 	%f158, %f156, %f157;
	ld.shared.f32 	%f159, [%r81+28];
	add.f32 	%f191, %f158, %f159;
	add.s32 	%r99, %r99, 8;
$L__BB0_30:
	setp.eq.s32 	%p19, %r40, 0;
	@%p19 bra 	$L__BB0_36;
	and.b32  	%r43, %r3, 3;
	setp.lt.u32 	%p20, %r40, 4;
	@%p20 bra 	$L__BB0_33;
	shl.b32 	%r82, %r99, 2;
	add.s32 	%r83, %r27, %r82;
	ld.shared.f32 	%f161, [%r83];
	add.f32 	%f162, %f191, %f161;
	ld.shared.f32 	%f163, [%r83+4];
	add.f32 	%f164, %f162, %f163;
	ld.shared.f32 	%f165, [%r83+8];
	add.f32 	%f166, %f164, %f165;
	ld.shared.f32 	%f167, [%r83+12];
	add.f32 	%f191, %f166, %f167;
	add.s32 	%r99, %r99, 4;
$L__BB0_33:
	setp.eq.s32 	%p21, %r43, 0;
	@%p21 bra 	$L__BB0_36;
	shl.b32 	%r84, %r99, 2;
	add.s32 	%r85, %r4, %r84;
	add.s32 	%r102, %r56, %r85;
	neg.s32 	%r101, %r43;
$L__BB0_35:
	.pragma "nounroll";
	ld.shared.f32 	%f168, [%r102];
	add.f32 	%f191, %f191, %f168;
	add.s32 	%r102, %r102, 4;
	add.s32 	%r101, %r101, 1;
	setp.ne.s32 	%p22, %r101, 0;
	@%p22 bra 	$L__BB0_35;
$L__BB0_36:
	st.shared.f32 	[_ZZ17softmax_1d_kernelPfiE5sdata], %f191;
$L__BB0_37:
	setp.ge.s32 	%p23, %r103, %r54;
	bar.sync 	0;
	@%p23 bra 	$L__BB0_40;
	ld.shared.f32 	%f35, [_ZZ17softmax_1d_kernelPfiE5sdata];
$L__BB0_39:
	mul.wide.s32 	%rd7, %r103, 4;
	add.s64 	%rd8, %rd1, %rd7;
	ld.global.f32 	%f169, [%rd8];
	div.rn.f32 	%f170, %f169, %f35;
	st.global.f32 	[%rd8], %f170;
	add.s32 	%r103, %r103, %r3;
	setp.lt.s32 	%p24, %r103, %r54;
	@%p24 bra 	$L__BB0_39;
$L__BB0_40:
	ret;

}


// ===== COMPILED SASS (sm_100) =====

	.target	sm_100

	.elftype	@"ET_EXEC"


//--------------------- .note.nv.tkinfo           --------------------------
	.section	.note.nv.tkinfo,"",@"SHT_NOTE"
	.sectionflags	@"SHF_NOTE_NV_TKINFO"
	.tkinfo
        /*0018*/ 	.word	0x00000002
        /*0030*/ 	.string	""
        /*0030*/ 	.string	"ptxas"
        /*0030*/ 	.string	"Cuda compilation tools, release 13.0, V13.0.88"
        /*0030*/ 	.string	"Build cuda_13.0.r13.0/compiler.36424714_0"
        /*0030*/ 	.string	"-arch sm_100 -m 64 "



//--------------------- .note.nv.cuinfo           --------------------------
	.section	.note.nv.cuinfo,"",@"SHT_NOTE"
	.sectionflags	@"SHF_NOTE_NV_CUINFO"
        /*0018*/ 	.short	0x0002
        /*001a*/ 	.short	0x0064
        /*001c*/ 	.short	0x0082
	.zero		2


//--------------------- .nv.info                  --------------------------
	.section	.nv.info,"",@"SHT_CUDA_INFO"
	.align	4


	//----- nvinfo : EIATTR_REGCOUNT
	.align		4
        /*0000*/ 	.byte	0x04, 0x2f
        /*0002*/ 	.short	(.L_1 - .L_0)
	.align		4
.L_0:
        /*0004*/ 	.word	index@(_Z17softmax_1d_kernelPfi)
        /*0008*/ 	.word	0x00000017


	//----- nvinfo : EIATTR_FRAME_SIZE
	.align		4
.L_1:
        /*000c*/ 	.byte	0x04, 0x11
        /*000e*/ 	.short	(.L_3 - .L_2)
	.align		4
.L_2:
        /*0010*/ 	.word	index@($__internal_0_$__cuda_sm3x_div_rn_noftz_f32_slowpath)
        /*0014*/ 	.word	0x00000000


	//----- nvinfo : EIATTR_FRAME_SIZE
	.align		4
.L_3:
        /*0018*/ 	.byte	0x04, 0x11
        /*001a*/ 	.short	(.L_5 - .L_4)
	.align		4
.L_4:
        /*001c*/ 	.word	index@(_Z17softmax_1d_kernelPfi)
        /*0020*/ 	.word	0x00000000


	//----- nvinfo : EIATTR_MIN_STACK_SIZE
	.align		4
.L_5:
        /*0024*/ 	.byte	0x04, 0x12
        /*0026*/ 	.short	(.L_7 - .L_6)
	.align		4
.L_6:
        /*0028*/ 	.word	index@(_Z17softmax_1d_kernelPfi)
        /*002c*/ 	.word	0x00000000
.L_7:


//--------------------- .nv.compat                --------------------------
	.section	.nv.compat,"",@"SHT_CUDA_COMPAT_INFO"
	.align	4
        /*0000*/ 	.byte	0x02, 0x09, 0x00, 0x00, 0x02, 0x02, 0x01, 0x00, 0x02, 0x05, 0x05, 0x00, 0x03, 0x07, 0x01, 0x01
        /*0010*/ 	.byte	0x02, 0x03, 0x00, 0x00, 0x02, 0x06, 0x01, 0x00, 0x04, 0x0b, 0x08, 0x00, 0x01, 0x00, 0x00, 0x00
        /*0020*/ 	.byte	0x00, 0x00, 0x00, 0x00


//--------------------- .nv.info._Z17softmax_1d_kernelPfi --------------------------
	.section	.nv.info._Z17softmax_1d_kernelPfi,"",@"SHT_CUDA_INFO"
	.sectionflags	@""
	.align	4


	//----- nvinfo : EIATTR_CUDA_API_VERSION
	.align		4
        /*0000*/ 	.byte	0x04, 0x37
        /*0002*/ 	.short	(.L_9 - .L_8)
.L_8:
        /*0004*/ 	.word	0x00000082


	//----- nvinfo : EIATTR_KPARAM_INFO
	.align		4
.L_9:
        /*0008*/ 	.byte	0x04, 0x17
        /*000a*/ 	.short	(.L_11 - .L_10)
.L_10:
        /*000c*/ 	.word	0x00000000
        /*0010*/ 	.short	0x0001
        /*0012*/ 	.short	0x0008
        /*0014*/ 	.byte	0x00, 0xf0, 0x11, 0x00


	//----- nvinfo : EIATTR_KPARAM_INFO
	.align		4
.L_11:
        /*0018*/ 	.byte	0x04, 0x17
        /*001a*/ 	.short	(.L_13 - .L_12)
.L_12:
        /*001c*/ 	.word	0x00000000
        /*0020*/ 	.short	0x0000
        /*0022*/ 	.short	0x0000
        /*0024*/ 	.byte	0x00, 0xf5, 0x21, 0x00


	//----- nvinfo : EIATTR_SPARSE_MMA_MASK
	.align		4
.L_13:
        /*0028*/ 	.byte	0x03, 0x50
        /*002a*/ 	.short	0x0000


	//----- nvinfo : EIATTR_MAXREG_COUNT
	.align		4
        /*002c*/ 	.byte	0x03, 0x1b
        /*002e*/ 	.short	0x00ff


	//----- nvinfo : EIATTR_NUM_BARRIERS
	.align		4
        /*0030*/ 	.byte	0x02, 0x4c
        /*0032*/ 	.byte	0x01
	.zero		1


	//----- nvinfo : EIATTR_MERCURY_ISA_VERSION
	.align		4
        /*0034*/ 	.byte	0x03, 0x5f
        /*0036*/ 	.short	0x0101


	//----- nvinfo : EIATTR_VRC_CTA_INIT_COUNT
	.align		4
        /*0038*/ 	.byte	0x02, 0x4a
	.zero		1
	.zero		1


	//----- nvinfo : EIATTR_EXIT_INSTR_OFFSETS
	.align		4
        /*003c*/ 	.byte	0x04, 0x1c
        /*003e*/ 	.short	(.L_15 - .L_14)


	//   ....[0]....
.L_14:
        /*0040*/ 	.word	0x00000e40


	//   ....[1]....
        /*0044*/ 	.word	0x00000fb0


	//----- nvinfo : EIATTR_CRS_STACK_SIZE
	.align		4
.L_15:
        /*0048*/ 	.byte	0x04, 0x1e
        /*004a*/ 	.short	(.L_17 - .L_16)
.L_16:
        /*004c*/ 	.word	0x00000000


	//----- nvinfo : EIATTR_CBANK_PARAM_SIZE
	.align		4
.L_17:
        /*0050*/ 	.byte	0x03, 0x19
        /*0052*/ 	.short	0x000c


	//----- nvinfo : EIATTR_PARAM_CBANK
	.align		4
        /*0054*/ 	.byte	0x04, 0x0a
        /*0056*/ 	.short	(.L_19 - .L_18)
	.align		4
.L_18:
        /*0058*/ 	.word	index@(.nv.constant0._Z17softmax_1d_kernelPfi)
        /*005c*/ 	.short	0x0380
        /*005e*/ 	.short	0x000c


	//----- nvinfo : EIATTR_SW_WAR
	.align		4
.L_19:
        /*0060*/ 	.byte	0x04, 0x36
        /*0062*/ 	.short	(.L_21 - .L_20)
.L_20:
        /*0064*/ 	.word	0x00000008
.L_21:


//--------------------- .nv.callgraph             --------------------------
	.section	.nv.callgraph,"",@"SHT_CUDA_CALLGRAPH"
	.align	4
	.sectionentsize	8
	.align		4
        /*0000*/ 	.word	0x00000000
	.align		4
        /*0004*/ 	.word	0xffffffff
	.align		4
        /*0008*/ 	.word	0x00000000
	.align		4
        /*000c*/ 	.word	0xfffffffe
	.align		4
        /*0010*/ 	.word	0x00000000
	.align		4
        /*0014*/ 	.word	0xfffffffd
	.align		4
        /*0018*/ 	.word	0x00000000
	.align		4
        /*001c*/ 	.word	0xfffffffc


//--------------------- .text._Z17softmax_1d_kernelPfi --------------------------
	.section	.text._Z17softmax_1d_kernelPfi,"ax",@progbits
	.align	128
        .global         _Z17softmax_1d_kernelPfi
        .type           _Z17softmax_1d_kernelPfi,@function
        .size           _Z17softmax_1d_kernelPfi,(.L_x_38 - _Z17softmax_1d_kernelPfi)
        .other          _Z17softmax_1d_kernelPfi,@"STO_CUDA_ENTRY STV_DEFAULT"
_Z17softmax_1d_kernelPfi:
.text._Z17softmax_1d_kernelPfi:
[----:B------:R-:W-:Y:S01]  /*0000*/  LDC R1, c[0x0][0x37c] ;  /* 0x0000df00ff017b82 */ /* 0x000fe20000000800 */
[----:B------:R-:W0:Y:S07]  /*0010*/  S2R R2, SR_TID.X ;  /* 0x0000000000027919 */ /* 0x000e2e0000002100 */
[----:B------:R-:W1:Y:S01]  /*0020*/  S2UR UR5, SR_CgaCtaId ;  /* 0x00000000000579c3 */ /* 0x000e620000008800 */
[----:B------:R-:W0:Y:S01]  /*0030*/  LDCU UR13, c[0x0][0x388] ;  /* 0x00007100ff0d77ac */ /* 0x000e220008000800 */
[----:B------:R-:W-:Y:S01]  /*0040*/  BSSY.RECONVERGENT B0, `(.L_x_0) ;  /* 0x0000018000007945 */ /* 0x000fe20003800200 */
[----:B------:R-:W2:Y:S01]  /*0050*/  LDCU UR12, c[0x0][0x360] ;  /* 0x00006c00ff0c77ac */ /* 0x000ea20008000800 */
[----:B------:R-:W-:Y:S01]  /*0060*/  UMOV UR4, 0x400 ;  /* 0x0000040000047882 */ /* 0x000fe20000000000 */
[----:B------:R-:W3:Y:S01]  /*0070*/  LDCU.64 UR10, c[0x0][0x358] ;  /* 0x00006b00ff0a77ac */ /* 0x000ee20008000a00 */
[----:B--2---:R-:W-:-:S02]  /*0080*/  USHF.L.U32 UR7, UR12, 0x2, URZ ;  /* 0x000000020c077899 */ /* 0x004fc400080006ff */
[----:B-1----:R-:W-:Y:S01]  /*0090*/  ULEA UR5, UR5, UR4, 0x18 ;  /* 0x0000000405057291 */ /* 0x002fe2000f8ec0ff */
[----:B0-----:R-:W-:-:S05]  /*00a0*/  ISETP.GE.AND P0, PT, R2, UR13, PT ;  /* 0x0000000d02007c0c */ /* 0x001fca000bf06270 */
[----:B------:R-:W-:-:S05]  /*00b0*/  LEA R0, R2, UR5, 0x2 ;  /* 0x0000000502007c11 */ /* 0x000fca000f8e10ff */
[----:B------:R0:W-:Y:S04]  /*00c0*/  STS [R0], RZ ;  /* 0x000000ff00007388 */ /* 0x0001e80000000800 */
[----:B------:R0:W-:Y:S01]  /*00d0*/  STS [R0+UR7], RZ ;  /* 0x000000ff00007988 */ /* 0x0001e20008000807 */
[----:B------:R-:W-:Y:S06]  /*00e0*/  BAR.SYNC.DEFER_BLOCKING 0x0 ;  /* 0x0000000000007b1d */ /* 0x000fec0000010000 */
[----:B---3--:R-:W-:Y:S05]  /*00f0*/  @P0 BRA `(.L_x_1) ;  /* 0x0000000000300947 */ /* 0x008fea0003800000 */
[----:B------:R1:W2:Y:S01]  /*0100*/  LDS R3, [R0] ;  /* 0x0000000000037984 */ /* 0x0002a20000000800 */
[----:B------:R-:W3:Y:S01]  /*0110*/  LDC.64 R6, c[0x0][0x380] ;  /* 0x0000e000ff067b82 */ /* 0x000ee20000000a00 */
[----:B------:R-:W-:Y:S01]  /*0120*/  BSSY.RECONVERGENT B1, `(.L_x_2) ;  /* 0x0000008000017945 */ /* 0x000fe20003800200 */
[----:B------:R-:W-:-:S07]  /*0130*/  IMAD.MOV.U32 R9, RZ, RZ, R2 ;  /* 0x000000ffff097224 */ /* 0x000fce00078e0002 */
.L_x_3:
[----:B---3--:R-:W-:-:S06]  /*0140*/  IMAD.WIDE R4, R9, 0x4, R6 ;  /* 0x0000000409047825 */ /* 0x008fcc00078e0206 */
[----:B------:R-:W2:Y:S01]  /*0150*/  LDG.E R4, desc[UR10][R4.64] ;  /* 0x0000000a04047981 */ /* 0x000ea2000c1e1900 */
[----:B------:R-:W-:-:S05]  /*0160*/  VIADD R9, R9, UR12 ;  /* 0x0000000c09097c36 */ /* 0x000fca0008000000 */
[----:B------:R-:W-:Y:S02]  /*0170*/  ISETP.GE.AND P0, PT, R9, UR13, PT ;  /* 0x0000000d09007c0c */ /* 0x000fe4000bf06270 */
[----:B--2---:R-:W-:-:S11]  /*0180*/  FMNMX R3, R4, R3, !PT ;  /* 0x0000000304037209 */ /* 0x004fd60007800000 */
[----:B------:R-:W-:Y:S05]  /*0190*/  @!P0 BRA `(.L_x_3) ;  /* 0xfffffffc00e88947 */ /* 0x000fea000383ffff */
[----:B------:R-:W-:Y:S05]  /*01a0*/  BSYNC.RECONVERGENT B1 ;  /* 0x0000000000017941 */ /* 0x000fea0003800200 */
.L_x_2:
[----:B------:R2:W-:Y:S02]  /*01b0*/  STS [R0], R3 ;  /* 0x0000000300007388 */ /* 0x0005e40000000800 */
.L_x_1:
[----:B------:R-:W-:Y:S05]  /*01c0*/  BSYNC.RECONVERGENT B0 ;  /* 0x0000000000007941 */ /* 0x000fea0003800200 */
.L_x_0:
[----:B------:R-:W-:Y:S01]  /*01d0*/  BAR.SYNC.DEFER_BLOCKING 0x0 ;  /* 0x0000000000007b1d */ /* 0x000fe20000010000 */
[----:B------:R-:W-:-:S05]  /*01e0*/  ISETP.NE.AND P0, PT, R2, RZ, PT ;  /* 0x000000ff0200720c */ /* 0x000fca0003f05270 */
[----:B------:R-:W-:Y:S08]  /*01f0*/  BSSY.RECONVERGENT B0, `(.L_x_4) ;  /* 0x000003f000007945 */ /* 0x000ff00003800200 */
[----:B012---:R-:W0:Y:S01]  /*0200*/  @P0 LDS R0, [UR5] ;  /* 0x00000005ff000984 */ /* 0x007e220008000800 */
[----:B------:R-:W-:Y:S05]  /*0210*/  @P0 BRA `(.L_x_5) ;  /* 0x0000000000f00947 */ /* 0x000fea0003800000 */
[----:B------:R-:W-:Y:S01]  /*0220*/  UISETP.GE.U32.AND UP1, UPT, UR12, 0x10, UPT ;  /* 0x000000100c00788c */ /* 0x000fe2000bf26070 */
[----:B0-----:R-:W-:Y:S01]  /*0230*/  IMAD.MOV.U32 R0, RZ, RZ, RZ ;  /* 0x000000ffff007224 */ /* 0x001fe200078e00ff */
[----:B------:R-:W-:Y:S01]  /*0240*/  ULOP3.LUT UR8, UR12, 0xf, URZ, 0xc0, !UPT ;  /* 0x0000000f0c087892 */ /* 0x000fe2000f8ec0ff */
[----:B------:R-:W-:-:S03]  /*0250*/  UMOV UR4, URZ ;  /* 0x000000ff00047c82 */ /* 0x000fc60008000000 */
[----:B------:R-:W-:-:S03]  /*0260*/  UISETP.NE.AND UP0, UPT, UR8, URZ, UPT ;  /* 0x000000ff0800728c */ /* 0x000fc6000bf05270 */
[----:B------:R-:W-:Y:S08]  /*0270*/  BRA.U !UP1, `(.L_x_6) ;  /* 0x0000000109547547 */ /* 0x000ff0000b800000 */
[----:B------:R-:W-:Y:S01]  /*0280*/  HFMA2 R0, -RZ, RZ, 0, 0 ;  /* 0x00000000ff007431 */ /* 0x000fe200000001ff */
[----:B------:R-:W-:Y:S02]  /*0290*/  ULOP3.LUT UR6, UR12, 0xfffffff0, URZ, 0xc0, !UPT ;  /* 0xfffffff00c067892 */ /* 0x000fe4000f8ec0ff */
[----:B------:R-:W-:Y:S02]  /*02a0*/  ULOP3.LUT UR4, UR12, 0x7f0, URZ, 0xc0, !UPT ;  /* 0x000007f00c047892 */ /* 0x000fe4000f8ec0ff */
[----:B------:R-:W-:Y:S02]  /*02b0*/  UIADD3 UR9, UPT, UPT, UR5, 0x20, URZ ;  /* 0x0000002005097890 */ /* 0x000fe4000fffe0ff */
[----:B------:R-:W-:-:S12]  /*02c0*/  UIADD3 UR6, UPT, UPT, -UR6, URZ, URZ ;  /* 0x000000ff06067290 */ /* 0x000fd8000fffe1ff */
.L_x_7:
[----:B------:R-:W0:Y:S01]  /*02d0*/  LDS.128 R4, [UR9+-0x20] ;  /* 0xffffe009ff047984 */ /* 0x000e220008000c00 */
[----:B------:R-:W-:-:S03]  /*02e0*/  UIADD3 UR6, UPT, UPT, UR6, 0x10, URZ ;  /* 0x0000001006067890 */ /* 0x000fc6000fffe0ff */
[----:B------:R-:W1:Y:S01]  /*02f0*/  LDS.128 R8, [UR9+-0x10] ;  /* 0xfffff009ff087984 */ /* 0x000e620008000c00 */
[----:B------:R-:W-:-:S03]  /*0300*/  UISETP.NE.AND UP1, UPT, UR6, URZ, UPT ;  /* 0x000000ff0600728c */ /* 0x000fc6000bf25270 */
[----:B------:R-:W2:Y:S04]  /*0310*/  LDS.128 R12, [UR9] ;  /* 0x00000009ff0c7984 */ /* 0x000ea80008000c00 */
[----:B------:R-:W3:Y:S01]  /*0320*/  LDS.128 R16, [UR9+0x10] ;  /* 0x00001009ff107984 */ /* 0x000ee20008000c00 */
[----:B------:R-:W-:Y:S01]  /*0330*/  UIADD3 UR9, UPT, UPT, UR9, 0x40, URZ ;  /* 0x0000004009097890 */ /* 0x000fe2000fffe0ff */
[----:B0-----:R-:W-:-:S04]  /*0340*/  FMNMX3 R4, R0, R4, R5, !PT ;  /* 0x0000000400047276 */ /* 0x001fc80007800005 */
[----:B------:R-:W-:-:S04]  /*0350*/  FMNMX3 R4, R4, R6, R7, !PT ;  /* 0x0000000604047276 */ /* 0x000fc80007800007 */
[----:B-1----:R-:W-:-:S04]  /*0360*/  FMNMX3 R4, R4, R8, R9, !PT ;  /* 0x0000000804047276 */ /* 0x002fc80007800009 */
[----:B------:R-:W-:-:S04]  /*0370*/  FMNMX3 R4, R4, R10, R11, !PT ;  /* 0x0000000a04047276 */ /* 0x000fc8000780000b */
[----:B--2---:R-:W-:-:S04]  /*0380*/  FMNMX3 R4, R4, R12, R13, !PT ;  /* 0x0000000c04047276 */ /* 0x004fc8000780000d */
[----:B------:R-:W-:-:S04]  /*0390*/  FMNMX3 R4, R4, R14, R15, !PT ;  /* 0x0000000e04047276 */ /* 0x000fc8000780000f */
[----:B---3--:R-:W-:-:S04]  /*03a0*/  FMNMX3 R4, R4, R16, R17, !PT ;  /* 0x0000001004047276 */ /* 0x008fc80007800011 */
[----:B------:R-:W-:Y:S01]  /*03b0*/  FMNMX3 R0, R4, R18, R19, !PT ;  /* 0x0000001204007276 */ /* 0x000fe20007800013 */
[----:B------:R-:W-:Y:S06]  /*03c0*/  BRA.U UP1, `(.L_x_7) ;  /* 0xfffffffd01c07547 */ /* 0x000fec000b83ffff */
.L_x_6:
[----:B------:R-:W-:Y:S05]  /*03d0*/  BRA.U !UP0, `(.L_x_8) ;  /* 0x00000001087c7547 */ /* 0x000fea000b800000 */
[----:B------:R-:W-:Y:S02]  /*03e0*/  UISETP.GE.U32.AND UP0, UPT, UR8, 0x8, UPT ;  /* 0x000000080800788c */ /* 0x000fe4000bf06070 */
[----:B------:R-:W-:-:S04]  /*03f0*/  ULOP3.LUT UR6, UR12, 0x7, URZ, 0xc0, !UPT ;  /* 0x000000070c067892 */ /* 0x000fc8000f8ec0ff */
[----:B------:R-:W-:-:S03]  /*0400*/  UISETP.NE.AND UP1, UPT, UR6, URZ, UPT ;  /* 0x000000ff0600728c */ /* 0x000fc6000bf25270 */
[----:B------:R-:W-:Y:S08]  /*0410*/  BRA.U !UP0, `(.L_x_9) ;  /* 0x0000000108207547 */ /* 0x000ff0000b800000 */
[----:B------:R-:W-:Y:S02]  /*0420*/  ULEA UR8, UR4, UR5, 0x2 ;  /* 0x0000000504087291 */ /* 0x000fe4000f8e10ff */
[----:B------:R-:W-:-:S07]  /*0430*/  UIADD3 UR4, UPT, UPT, UR4, 0x8, URZ ;  /* 0x0000000804047890 */ /* 0x000fce000fffe0ff */
[----:B------:R-:W0:Y:S04]  /*0440*/  LDS.128 R8, [UR8] ;  /* 0x00000008ff087984 */ /* 0x000e280008000c00 */
[----:B------:R-:W1:Y:S01]  /*0450*/  LDS.128 R4, [UR8+0x10] ;  /* 0x00001008ff047984 */ /* 0x000e620008000c00 */
[----:B0-----:R-:W-:-:S04]  /*0460*/  FMNMX3 R8, R0, R8, R9, !PT ;  /* 0x0000000800087276 */ /* 0x001fc80007800009 */
[----:B------:R-:W-:-:S04]  /*0470*/  FMNMX3 R8, R8, R10, R11, !PT ;  /* 0x0000000a08087276 */ /* 0x000fc8000780000b */
[----:B-1----:R-:W-:-:S04]  /*0480*/  FMNMX3 R4, R8, R4, R5, !PT ;  /* 0x0000000408047276 */ /* 0x002fc80007800005 */
[----:B------:R-:W-:-:S07]  /*0490*/  FMNMX3 R0, R4, R6, R7, !PT ;  /* 0x0000000604007276 */ /* 0x000fce0007800007 */
.L_x_9:
[----:B------:R-:W-:Y:S05]  /*04a0*/  BRA.U !UP1, `(.L_x_8) ;  /* 0x0000000109487547 */ /* 0x000fea000b800000 */
[----:B------:R-:W-:-:S06]  /*04b0*/  UISETP.GE.U32.AND UP0, UPT, UR6, 0x4, UPT ;  /* 0x000000040600788c */ /* 0x000fcc000bf06070 */
[----:B------:R-:W-:-:S05]  /*04c0*/  PLOP3.LUT P0, PT, PT, PT, UP0, 0x80, 0x8 ;  /* 0x000000000008781c */ /* 0x000fca0003f0f008 */
[----:B------:R-:W-:Y:S02]  /*04d0*/  @UP0 ULEA UR6, UR4, UR5, 0x2 ;  /* 0x0000000504060291 */ /* 0x000fe4000f8e10ff */
[----:B------:R-:W-:-:S07]  /*04e0*/  @UP0 UIADD3 UR4, UPT, UPT, UR4, 0x4, URZ ;  /* 0x0000000404040890 */ /* 0x000fce000fffe0ff */
[----:B------:R-:W0:Y:S01]  /*04f0*/  @P0 LDS.128 R4, [UR6] ;  /* 0x00000006ff040984 */ /* 0x000e220008000c00 */
[----:B------:R-:W-:-:S04]  /*0500*/  ULOP3.LUT UR6, UR12, 0x3, URZ, 0xc0, !UPT ;  /* 0x000000030c067892 */ /* 0x000fc8000f8ec0ff */
[----:B------:R-:W-:Y:S01]  /*0510*/  UISETP.NE.AND UP1, UPT, UR6, URZ, UPT ;  /* 0x000000ff0600728c */ /* 0x000fe2000bf25270 */
[----:B0-----:R-:W-:-:S04]  /*0520*/  @P0 FMNMX3 R4, R0, R4, R5, !PT ;  /* 0x0000000400040276 */ /* 0x001fc80007800005 */
[----:B------:R-:W-:-:S04]  /*0530*/  @P0 FMNMX3 R0, R4, R6, R7, !PT ;  /* 0x0000000604000276 */ /* 0x000fc80007800007 */
[----:B------:R-:W-:Y:S05]  /*0540*/  BRA.U !UP1, `(.L_x_8) ;  /* 0x0000000109207547 */ /* 0x000fea000b800000 */
[----:B------:R-:W-:Y:S02]  /*0550*/  ULEA UR4, UR4, UR5, 0x2 ;  /* 0x0000000504047291 */ /* 0x000fe4000f8e10ff */
[----:B------:R-:W-:-:S12]  /*0560*/  UIADD3 UR6, UPT, UPT, -UR6, URZ, URZ ;  /* 0x000000ff06067290 */ /* 0x000fd8000fffe1ff */
.L_x_10:
[----:B------:R-:W0:Y:S01]  /*0570*/  LDS R3, [UR4] ;  /* 0x00000004ff037984 */ /* 0x000e220008000800 */
[----:B------:R-:W-:Y:S02]  /*0580*/  UIADD3 UR6, UPT, UPT, UR6, 0x1, URZ ;  /* 0x0000000106067890 */ /* 0x000fe4000fffe0ff */
[----:B------:R-:W-:Y:S02]  /*0590*/  UIADD3 UR4, UPT, UPT, UR4, 0x4, URZ ;  /* 0x0000000404047890 */ /* 0x000fe4000fffe0ff */
[----:B------:R-:W-:Y:S01]  /*05a0*/  UISETP.NE.AND UP0, UPT, UR6, URZ, UPT ;  /* 0x000000ff0600728c */ /* 0x000fe2000bf05270 */
[----:B0-----:R-:W-:-:S08]  /*05b0*/  FMNMX R0, R3, R0, !PT ;  /* 0x0000000003007209 */ /* 0x001fd00007800000 */
[----:B------:R-:W-:Y:S05]  /*05c0*/  BRA.U UP0, `(.L_x_10) ;  /* 0xfffffffd00e87547 */ /* 0x000fea000b83ffff */
.L_x_8:
[----:B------:R1:W-:Y:S02]  /*05d0*/  STS [UR5], R0 ;  /* 0x00000000ff007988 */ /* 0x0003e40008000805 */
.L_x_5:
[----:B------:R-:W-:Y:S05]  /*05e0*/  BSYNC.RECONVERGENT B0 ;  /* 0x0000000000007941 */ /* 0x000fea0003800200 */
.L_x_4:
[----:B------:R-:W-:Y:S01]  /*05f0*/  ISETP.GE.AND P0, PT, R2, UR13, PT ;  /* 0x0000000d02007c0c */ /* 0x000fe2000bf06270 */
[----:B------:R-:W-:Y:S01]  /*0600*/  UIADD3 UR8, UPT, UPT, UR5, UR7, URZ ;  /* 0x0000000705087290 */ /* 0x000fe2000fffe0ff */
[----:B------:R-:W-:Y:S11]  /*0610*/  BSSY.RECONVERGENT B0, `(.L_x_11) ;  /* 0x000001b000007945 */ /* 0x000ff60003800200 */
[----:B------:R-:W-:Y:S05]  /*0620*/  @P0 BRA `(.L_x_12) ;  /* 0x0000000000640947 */ /* 0x000fea0003800000 */
[----:B------:R-:W-:Y:S01]  /*0630*/  LEA R3, R2, UR8, 0x2 ;  /* 0x0000000802037c11 */ /* 0x000fe2000f8e10ff */
[----:B------:R-:W2:Y:S01]  /*0640*/  LDC.64 R4, c[0x0][0x380] ;  /* 0x0000e000ff047b82 */ /* 0x000ea20000000a00 */
[----:B------:R-:W-:Y:S01]  /*0650*/  BSSY.RECONVERGENT B1, `(.L_x_13) ;  /* 0x0000015000017945 */ /* 0x000fe20003800200 */
[----:B------:R-:W-:Y:S02]  /*0660*/  IMAD.MOV.U32 R9, RZ, RZ, R2 ;  /* 0x000000ffff097224 */ /* 0x000fe400078e0002 */
[----:B------:R3:W4:Y:S05]  /*0670*/  LDS R8, [R3] ;  /* 0x0000000003087984 */ /* 0x00072a0000000800 */
.L_x_14:
[----:B0-2---:R-:W-:-:S05]  /*0680*/  IMAD.WIDE R6, R9, 0x4, R4 ;  /* 0x0000000409067825 */ /* 0x005fca00078e0204 */
[----:B------:R-:W0:Y:S01]  /*0690*/  LDG.E R11, desc[UR10][R6.64] ;  /* 0x0000000a060b7981 */ /* 0x000e22000c1e1900 */
[----:B------:R-:W-:Y:S02]  /*06a0*/  IMAD.MOV.U32 R10, RZ, RZ, 0x3bbb989d ;  /* 0x3bbb989dff0a7424 */ /* 0x000fe400078e00ff */
[----:B------:R-:W-:Y:S02]  /*06b0*/  IMAD.MOV.U32 R13, RZ, RZ, 0x437c0000 ;  /* 0x437c0000ff0d7424 */ /* 0x000fe400078e00ff */
[----:B------:R-:W-:-:S05]  /*06c0*/  VIADD R9, R9, UR12 ;  /* 0x0000000c09097c36 */ /* 0x000fca0008000000 */
[----:B------:R-:W-:Y:S01]  /*06d0*/  ISETP.GE.AND P0, PT, R9, UR13, PT ;  /* 0x0000000d09007c0c */ /* 0x000fe2000bf06270 */
[----:B0-----:R-:W-:-:S04]  /*06e0*/  FADD R11, R11, -R0 ;  /* 0x800000000b0b7221 */ /* 0x001fc80000000000 */
[----:B------:R-:W-:-:S04]  /*06f0*/  FFMA.SAT R10, R11, R10, 0.5 ;  /* 0x3f0000000b0a7423 */ /* 0x000fc8000000200a */
[----:B------:R-:W-:-:S04]  /*0700*/  FFMA.RM R10, R10, R13, 12582913 ;  /* 0x4b4000010a0a7423 */ /* 0x000fc8000000400d */
[C---:B------:R-:W-:Y:S01]  /*0710*/  FADD R12, R10.reuse, -12583039 ;  /* 0xcb40007f0a0c7421 */ /* 0x040fe20000000000 */
[----:B------:R-:W-:-:S03]  /*0720*/  SHF.L.U32 R10, R10, 0x17, RZ ;  /* 0x000000170a0a7819 */ /* 0x000fc600000006ff */
[----:B------:R-:W-:-:S04]  /*0730*/  FFMA R12, R11, 1.4426950216293334961, -R12 ;  /* 0x3fb8aa3b0b0c7823 */ /* 0x000fc8000000080c */
[----:B------:R-:W-:-:S04]  /*0740*/  FFMA R12, R11, 1.925963033500011079e-08, R12 ;  /* 0x32a570600b0c7823 */ /* 0x000fc8000000000c */
[----:B------:R-:W0:Y:S02]  /*0750*/  MUFU.EX2 R11, R12 ;  /* 0x0000000c000b7308 */ /* 0x000e240000000800 */
[----:B0-----:R-:W-:-:S04]  /*0760*/  FMUL R11, R10, R11 ;  /* 0x0000000b0a0b7220 */ /* 0x001fc80000400000 */
[----:B----4-:R-:W-:Y:S01]  /*0770*/  FADD R8, R11, R8 ;  /* 0x000000080b087221 */ /* 0x010fe20000000000 */
[----:B------:R0:W-:Y:S01]  /*0780*/  STG.E desc[UR10][R6.64], R11 ;  /* 0x0000000b06007986 */ /* 0x0001e2000c10190a */
[----:B------:R-:W-:Y:S05]  /*0790*/  @!P0 BRA `(.L_x_14) ;  /* 0xfffffffc00b88947 */ /* 0x000fea000383ffff */
[----:B------:R-:W-:Y:S05]  /*07a0*/  BSYNC.RECONVERGENT B1 ;  /* 0x0000000000017941 */ /* 0x000fea0003800200 */
.L_x_13:
[----:B------:R2:W-:Y:S02]  /*07b0*/  STS [R3], R8 ;  /* 0x0000000803007388 */ /* 0x0005e40000000800 */
.L_x_12:
[----:B------:R-:W-:Y:S05]  /*07c0*/  BSYNC.RECONVERGENT B0 ;  /* 0x0000000000007941 */ /* 0x000fea0003800200 */
.L_x_11:
[----:B------:R-:W-:Y:S01]  /*07d0*/  BAR.SYNC.DEFER_BLOCKING 0x0 ;  /* 0x0000000000007b1d */ /* 0x000fe20000010000 */
[----:B------:R-:W-:-:S05]  /*07e0*/  ISETP.NE.AND P0, PT, R2, RZ, PT ;  /* 0x000000ff0200720c */ /* 0x000fca0003f05270 */
[----:B------:R-:W-:Y:S08]  /*07f0*/  BSSY.RECONVERGENT B0, `(.L_x_15) ;  /* 0x0000062000007945 */ /* 0x000ff00003800200 */
[----:B------:R-:W-:Y:S05]  /*0800*/  @P0 BRA `(.L_x_16) ;  /* 0x0000000400800947 */ /* 0x000fea0003800000 */
[----:B------:R-:W-:Y:S01]  /*0810*/  UISETP.GE.U32.AND UP1, UPT, UR12, 0x10, UPT ;  /* 0x000000100c00788c */ /* 0x000fe2000bf26070 */
[----:B01----:R-:W-:Y:S01]  /*0820*/  IMAD.MOV.U32 R0, RZ, RZ, RZ ;  /* 0x000000ffff007224 */ /* 0x003fe200078e00ff */
[----:B------:R-:W-:Y:S01]  /*0830*/  ULOP3.LUT UR14, UR12, 0xf, URZ, 0xc0, !UPT ;  /* 0x0000000f0c0e7892 */ /* 0x000fe2000f8ec0ff */
[----:B------:R-:W-:-:S03]  /*0840*/  UMOV UR4, URZ ;  /* 0x000000ff00047c82 */ /* 0x000fc60008000000 */
[----:B------:R-:W-:-:S03]  /*0850*/  UISETP.NE.AND UP0, UPT, UR14, URZ, UPT ;  /* 0x000000ff0e00728c */ /* 0x000fc6000bf05270 */
[----:B------:R-:W-:Y:S08]  /*0860*/  BRA.U !UP1, `(.L_x_17) ;  /* 0x0000000109a47547 */ /* 0x000ff0000b800000 */
[----:B------:R-:W-:Y:S01]  /*0870*/  ULOP3.LUT UR6, UR12, 0xfffffff0, URZ, 0xc0, !UPT ;  /* 0xfffffff00c067892 */ /* 0x000fe2000f8ec0ff */
[----:B------:R-:W-:Y:S01]  /*0880*/  IMAD.MOV.U32 R0, RZ, RZ, RZ ;  /* 0x000000ffff007224 */ /* 0x000fe200078e00ff */
[----:B------:R-:W-:Y:S02]  /*0890*/  ULOP3.LUT UR4, UR12, 0x7f0, URZ, 0xc0, !UPT ;  /* 0x000007f00c047892 */ /* 0x000fe4000f8ec0ff */
[----:B------:R-:W-:Y:S02]  /*08a0*/  UIADD3 UR9, UPT, UPT, UR8, 0x20, URZ ;  /* 0x0000002008097890 */ /* 0x000fe4000fffe0ff */
[----:B------:R-:W-:-:S12]  /*08b0*/  UIADD3 UR6, UPT, UPT, -UR6, URZ, URZ ;  /* 0x000000ff06067290 */ /* 0x000fd8000fffe1ff */
.L_x_18:
[----:B--23--:R-:W0:Y:S01]  /*08c0*/  LDS R3, [UR9+-0x20] ;  /* 0xffffe009ff037984 */ /* 0x00ce220008000800 */
[----:B------:R-:W-:-:S03]  /*08d0*/  UIADD3 UR6, UPT, UPT, UR6, 0x10, URZ ;  /* 0x0000001006067890 */ /* 0x000fc6000fffe0ff */
[----:B------:R-:W1:Y:S01]  /*08e0*/  LDS R4, [UR9+-0x1c] ;  /* 0xffffe409ff047984 */ /* 0x000e620008000800 */
[----:B------:R-:W-:-:S03]  /*08f0*/  UISETP.NE.AND UP1, UPT, UR6, URZ, UPT ;  /* 0x000000ff0600728c */ /* 0x000fc6000bf25270 */
[----:B------:R-:W2:Y:S04]  /*0900*/  LDS R6, [UR9+-0x18] ;  /* 0xffffe809ff067984 */ /* 0x000ea80008000800 */
[----:B------:R-:W3:Y:S04]  /*0910*/  LDS R8, [UR9+-0x14] ;  /* 0xffffec09ff087984 */ /* 0x000ee80008000800 */
[----:B------:R-:W4:Y:S04]  /*0920*/  LDS R10, [UR9+-0x10] ;  /* 0xfffff009ff0a7984 */ /* 0x000f280008000800 */
[----:B------:R-:W5:Y:S04]  /*0930*/  LDS R12, [UR9+-0xc] ;  /* 0xfffff409ff0c7984 */ /* 0x000f680008000800 */
[----:B------:R-:W5:Y:S04]  /*0940*/  LDS R14, [UR9+-0x8] ;  /* 0xfffff809ff0e7984 */ /* 0x000f680008000800 */
[----:B------:R-:W5:Y:S04]  /*0950*/  LDS R16, [UR9+-0x4] ;  /* 0xfffffc09ff107984 */ /* 0x000f680008000800 */
[----:B------:R-:W5:Y:S04]  /*0960*/  LDS R18, [UR9] ;  /* 0x00000009ff127984 */ /* 0x000f680008000800 */
[----:B------:R-:W5:Y:S01]  /*0970*/  LDS R20, [UR9+0x4] ;  /* 0x00000409ff147984 */ /* 0x000f620008000800 */
[----:B0-----:R-:W-:-:S03]  /*0980*/  FADD R3, R3, R0 ;  /* 0x0000000003037221 */ /* 0x001fc60000000000 */
[----:B------:R-:W-:Y:S01]  /*0990*/  LDS R5, [UR9+0xc] ;  /* 0x00000c09ff057984 */ /* 0x000fe20008000800 */
[----:B-1----:R-:W-:-:S03]  /*09a0*/  FADD R3, R3, R4 ;  /* 0x0000000403037221 */ /* 0x002fc60000000000 */
[----:B------:R-:W0:Y:S01]  /*09b0*/  LDS R0, [UR9+0x8] ;  /* 0x00000809ff007984 */ /* 0x000e220008000800 */
[----:B--2---:R-:W-:-:S03]  /*09c0*/  FADD R3, R3, R6 ;  /* 0x0000000603037221 */ /* 0x004fc60000000000 */
[----:B------:R-:W1:Y:S01]  /*09d0*/  LDS R7, [UR9+0x10] ;  /* 0x00001009ff077984 */ /* 0x000e620008000800 */
[----:B---3--:R-:W-:-:S03]  /*09e0*/  FADD R3, R3, R8 ;  /* 0x0000000803037221 */ /* 0x008fc60000000000 */
[----:B------:R-:W2:Y:S01]  /*09f0*/  LDS R9, [UR9+0x14] ;  /* 0x00001409ff097984 */ /* 0x000ea20008000800 */
[----:B----4-:R-:W-:-:S03]  /*0a00*/  FADD R3, R3, R10 ;  /* 0x0000000a03037221 */ /* 0x010fc60000000000 */
[----:B------:R-:W3:Y:S01]  /*0a10*/  LDS R11, [UR9+0x18] ;  /* 0x00001809ff0b7984 */ /* 0x000ee20008000800 */
[----:B-----5:R-:W-:-:S03]  /*0a20*/  FADD R3, R3, R12 ;  /* 0x0000000c03037221 */ /* 0x020fc60000000000 */
[----:B------:R-:W4:Y:S01]  /*0a30*/  LDS R13, [UR9+0x1c] ;  /* 0x00001c09ff0d7984 */ /* 0x000f220008000800 */
[----:B------:R-:W-:Y:S01]  /*0a40*/  UIADD3 UR9, UPT, UPT, UR9, 0x40, URZ ;  /* 0x0000004009097890 */ /* 0x000fe2000fffe0ff */
[----:B------:R-:W-:-:S04]  /*0a50*/  FADD R3, R3, R14 ;  /* 0x0000000e03037221 */ /* 0x000fc80000000000 */
[----:B------:R-:W-:-:S04]  /*0a60*/  FADD R3, R3, R16 ;  /* 0x0000001003037221 */ /* 0x000fc80000000000 */
[----:B------:R-:W-:-:S04]  /*0a70*/  FADD R3, R3, R18 ;  /* 0x0000001203037221 */ /* 0x000fc80000000000 */
[----:B------:R-:W-:-:S04]  /*0a80*/  FADD R3, R3, R20 ;  /* 0x0000001403037221 */ /* 0x000fc80000000000 */
[----:B0-----:R-:W-:-:S04]  /*0a90*/  FADD R0, R3, R0 ;  /* 0x0000000003007221 */ /* 0x001fc80000000000 */
[----:B------:R-:W-:-:S04]  /*0aa0*/  FADD R0, R0, R5 ;  /* 0x0000000500007221 */ /* 0x000fc80000000000 */
[----:B-1----:R-:W-:-:S04]  /*0ab0*/  FADD R0, R0, R7 ;  /* 0x0000000700007221 */ /* 0x002fc80000000000 */
[----:B--2---:R-:W-:-:S04]  /*0ac0*/  FADD R0, R0, R9 ;  /* 0x0000000900007221 */ /* 0x004fc80000000000 */
[----:B---3--:R-:W-:-:S04]  /*0ad0*/  FADD R0, R0, R11 ;  /* 0x0000000b00007221 */ /* 0x008fc80000000000 */
[----:B----4-:R-:W-:Y:S01]  /*0ae0*/  FADD R0, R0, R13 ;  /* 0x0000000d00007221 */ /* 0x010fe20000000000 */
[----:B------:R-:W-:Y:S06]  /*0af0*/  BRA.U UP1, `(.L_x_18) ;  /* 0xfffffffd01707547 */ /* 0x000fec000b83ffff */
.L_x_17:
[----:B------:R-:W-:Y:S05]  /*0b00*/  BRA.U !UP0, `(.L_x_19) ;  /* 0x0000000108bc7547 */ /* 0x000fea000b800000 */
[----:B------:R-:W-:Y:S02]  /*0b10*/  UISETP.GE.U32.AND UP0, UPT, UR14, 0x8, UPT ;  /* 0x000000080e00788c */ /* 0x000fe4000bf06070 */
[----:B------:R-:W-:-:S04]  /*0b20*/  ULOP3.LUT UR9, UR12, 0x7, URZ, 0xc0, !UPT ;  /* 0x000000070c097892 */ /* 0x000fc8000f8ec0ff */
[----:B------:R-:W-:-:S03]  /*0b30*/  UISETP.NE.AND UP1, UPT, UR9, URZ, UPT ;  /* 0x000000ff0900728c */ /* 0x000fc6000bf25270 */
[----:B------:R-:W-:Y:S08]  /*0b40*/  BRA.U !UP0, `(.L_x_20) ;  /* 0x0000000108487547 */ /* 0x000ff0000b800000 */
[----:B------:R-:W-:Y:S02]  /*0b50*/  ULEA UR6, UR4, UR8, 0x2 ;  /* 0x0000000804067291 */ /* 0x000fe4000f8e10ff */
[----:B------:R-:W-:-:S07]  /*0b60*/  UIADD3 UR4, UPT, UPT, UR4, 0x8, URZ ;  /* 0x0000000804047890 */ /* 0x000fce000fffe0ff */
[----:B--23--:R-:W0:Y:S04]  /*0b70*/  LDS R3, [UR6] ;  /* 0x00000006ff037984 */ /* 0x00ce280008000800 */
[----:B------:R-:W1:Y:S04]  /*0b80*/  LDS R4, [UR6+0x4] ;  /* 0x00000406ff047984 */ /* 0x000e680008000800 */
[----:B------:R-:W2:Y:S04]  /*0b90*/  LDS R6, [UR6+0x8] ;  /* 0x00000806ff067984 */ /* 0x000ea80008000800 */
[----:B------:R-:W3:Y:S04]  /*0ba0*/  LDS R8, [UR6+0xc] ;  /* 0x00000c06ff087984 */ /* 0x000ee80008000800 */
[----:B------:R-:W4:Y:S04]  /*0bb0*/  LDS R10, [UR6+0x10] ;  /* 0x00001006ff0a7984 */ /* 0x000f280008000800 */
[----:B------:R-:W5:Y:S04]  /*0bc0*/  LDS R12, [UR6+0x14] ;  /* 0x00001406ff0c7984 */ /* 0x000f680008000800 */
[----:B------:R-:W5:Y:S04]  /*0bd0*/  LDS R14, [UR6+0x18] ;  /* 0x00001806ff0e7984 */ /* 0x000f680008000800 */
[----:B------:R-:W5:Y:S01]  /*0be0*/  LDS R16, [UR6+0x1c] ;  /* 0x00001c06ff107984 */ /* 0x000f620008000800 */
[----:B0-----:R-:W-:-:S04]  /*0bf0*/  FADD R3, R0, R3 ;  /* 0x0000000300037221 */ /* 0x001fc80000000000 */
[----:B-1----:R-:W-:-:S04]  /*0c00*/  FADD R3, R3, R4 ;  /* 0x0000000403037221 */ /* 0x002fc80000000000 */
[----:B--2---:R-:W-:-:S04]  /*0c10*/  FADD R3, R3, R6 ;  /* 0x0000000603037221 */ /* 0x004fc80000000000 */
[----:B---3--:R-:W-:-:S04]  /*0c20*/  FADD R3, R3, R8 ;  /* 0x0000000803037221 */ /* 0x008fc80000000000 */
[----:B----4-:R-:W-:-:S04]  /*0c30*/  FADD R3, R3, R10 ;  /* 0x0000000a03037221 */ /* 0x010fc80000000000 */
[----:B-----5:R-:W-:-:S04]  /*0c40*/  FADD R3, R3, R12 ;  /* 0x0000000c03037221 */ /* 0x020fc80000000000 */
[----:B------:R-:W-:-:S04]  /*0c50*/  FADD R3, R3, R14 ;  /* 0x0000000e03037221 */ /* 0x000fc80000000000 */
[----:B------:R-:W-:-:S07]  /*0c60*/  FADD R0, R3, R16 ;  /* 0x0000001003007221 */ /* 0x000fce0000000000 */
.L_x_20:
        /* <DEDUP_REMOVED lines=10> */
[----:B------:R-:W3:Y:S01]  /*0d10*/  LDS R8, [UR9+0xc] ;  /* 0x00000c09ff087984 */ /* 0x000ee20008000800 */
[----:B0-----:R-:W-:-:S04]  /*0d20*/  FADD R3, R0, R3 ;  /* 0x0000000300037221 */ /* 0x001fc80000000000 */
[----:B-1----:R-:W-:-:S04]  /*0d30*/  FADD R3, R3, R4 ;  /* 0x0000000403037221 */ /* 0x002fc80000000000 */
[----:B--2---:R-:W-:-:S04]  /*0d40*/  FADD R3, R3, R6 ;  /* 0x0000000603037221 */ /* 0x004fc80000000000 */
[----:B---3--:R-:W-:-:S07]  /*0d50*/  FADD R0, R3, R8 ;  /* 0x0000000803007221 */ /* 0x008fce0000000000 */
.L_x_21:
[----:B------:R-:W-:Y:S05]  /*0d60*/  BRA.U !UP1, `(.L_x_19) ;  /* 0x0000000109247547 */ /* 0x000fea000b800000 */
[----:B------:R-:W-:Y:S02]  /*0d70*/  ULEA UR4, UR4, UR7, 0x2 ;  /* 0x0000000704047291 */ /* 0x000fe4000f8e10ff */
[----:B------:R-:W-:Y:S02]  /*0d80*/  UIADD3 UR6, UPT, UPT, -UR6, URZ, URZ ;  /* 0x000000ff06067290 */ /* 0x000fe4000fffe1ff */
[----:B------:R-:W-:-:S12]  /*0d90*/  UIADD3 UR4, UPT, UPT, UR5, UR4, URZ ;  /* 0x0000000405047290 */ /* 0x000fd8000fffe0ff */
.L_x_22:
[----:B--23--:R-:W0:Y:S01]  /*0da0*/  LDS R3, [UR4] ;  /* 0x00000004ff037984 */ /* 0x00ce220008000800 */
[----:B------:R-:W-:Y:S02]  /*0db0*/  UIADD3 UR6, UPT, UPT, UR6, 0x1, URZ ;  /* 0x0000000106067890 */ /* 0x000fe4000fffe0ff */
[----:B------:R-:W-:Y:S02]  /*0dc0*/  UIADD3 UR4, UPT, UPT, UR4, 0x4, URZ ;  /* 0x0000000404047890 */ /* 0x000fe4000fffe0ff */
[----:B------:R-:W-:Y:S01]  /*0dd0*/  UISETP.NE.AND UP0, UPT, UR6, URZ, UPT ;  /* 0x000000ff0600728c */ /* 0x000fe2000bf05270 */
[----:B0-----:R-:W-:-:S08]  /*0de0*/  FADD R0, R3, R0 ;  /* 0x0000000003007221 */ /* 0x001fd00000000000 */
[----:B------:R-:W-:Y:S05]  /*0df0*/  BRA.U UP0, `(.L_x_22) ;  /* 0xfffffffd00e87547 */ /* 0x000fea000b83ffff */
.L_x_19:
[----:B------:R4:W-:Y:S02]  /*0e00*/  STS [UR5], R0 ;  /* 0x00000000ff007988 */ /* 0x0009e40008000805 */
.L_x_16:
[----:B------:R-:W-:Y:S05]  /*0e10*/  BSYNC.RECONVERGENT B0 ;  /* 0x0000000000007941 */ /* 0x000fea0003800200 */
.L_x_15:
[----:B------:R-:W-:Y:S01]  /*0e20*/  BAR.SYNC.DEFER_BLOCKING 0x0 ;  /* 0x0000000000007b1d */ /* 0x000fe20000010000 */
[----:B------:R-:W-:-:S13]  /*0e30*/  ISETP.GE.AND P0, PT, R2, UR13, PT ;  /* 0x0000000d02007c0c */ /* 0x000fda000bf06270 */
[----:B------:R-:W-:Y:S05]  /*0e40*/  @P0 EXIT ;  /* 0x000000000000094d */ /* 0x000fea0003800000 */
[----:B--23--:R-:W2:Y:S01]  /*0e50*/  LDS R3, [UR5] ;  /* 0x00000005ff037984 */ /* 0x00cea20008000800 */
[----:B------:R-:W3:Y:S01]  /*0e60*/  LDC.64 R4, c[0x0][0x380] ;  /* 0x0000e000ff047b82 */ /* 0x000ee20000000a00 */
[----:B------:R-:W0:Y:S02]  /*0e70*/  LDCU UR4, c[0x0][0x388] ;  /* 0x00007100ff0477ac */ /* 0x000e240008000800 */
.L_x_25:
[----:B0--3--:R-:W-:-:S05]  /*0e80*/  IMAD.WIDE R6, R2, 0x4, R4 ;  /* 0x0000000402067825 */ /* 0x009fca00078e0204 */
[----:B-1--4-:R-:W3:Y:S01]  /*0e90*/  LDG.E R0, desc[UR10][R6.64] ;  /* 0x0000000a06007981 */ /* 0x012ee2000c1e1900 */
[----:B--2---:R-:W0:Y:S01]  /*0ea0*/  MUFU.RCP R8, R3 ;  /* 0x0000000300087308 */ /* 0x004e220000001000 */
[----:B------:R-:W-:Y:S01]  /*0eb0*/  BSSY.RECONVERGENT B0, `(.L_x_23) ;  /* 0x000000b000007945 */ /* 0x000fe20003800200 */
[----:B0-----:R-:W-:-:S04]  /*0ec0*/  FFMA R9, -R3, R8, 1 ;  /* 0x3f80000003097423 */ /* 0x001fc80000000108 */
[----:B------:R-:W-:Y:S02]  /*0ed0*/  FFMA R9, R8, R9, R8 ;  /* 0x0000000908097223 */ /* 0x000fe40000000008 */
[----:B---3--:R-:W0:Y:S02]  /*0ee0*/  FCHK P0, R0, R3 ;  /* 0x0000000300007302 */ /* 0x008e240000000000 */
[----:B------:R-:W-:-:S04]  /*0ef0*/  FFMA R8, R0, R9, RZ ;  /* 0x0000000900087223 */ /* 0x000fc800000000ff */
[----:B------:R-:W-:-:S04]  /*0f00*/  FFMA R10, -R3, R8, R0 ;  /* 0x00000008030a7223 */ /* 0x000fc80000000100 */
[----:B------:R-:W-:Y:S01]  /*0f10*/  FFMA R9, R9, R10, R8 ;  /* 0x0000000a09097223 */ /* 0x000fe20000000008 */
[----:B0-----:R-:W-:Y:S06]  /*0f20*/  @!P0 BRA `(.L_x_24) ;  /* 0x00000000000c8947 */ /* 0x001fec0003800000 */
[----:B------:R-:W-:-:S07]  /*0f30*/  MOV R8, 0xf50 ;  /* 0x00000f5000087802 */ /* 0x000fce0000000f00 */
[----:B------:R-:W-:Y:S05]  /*0f40*/  CALL.REL.NOINC `($__internal_0_$__cuda_sm3x_div_rn_noftz_f32_slowpath) ;  /* 0x00000000001c7944 */ /* 0x000fea0003c00000 */
[----:B------:R-:W-:-:S07]  /*0f50*/  MOV R9, R0 ;  /* 0x0000000000097202 */ /* 0x000fce0000000f00 */
.L_x_24:
[----:B------:R-:W-:Y:S05]  /*0f60*/  BSYNC.RECONVERGENT B0 ;  /* 0x0000000000007941 */ /* 0x000fea0003800200 */
.L_x_23:
[----:B------:R0:W-:Y:S01]  /*0f70*/  STG.E desc[UR10][R6.64], R9 ;  /* 0x0000000906007986 */ /* 0x0001e2000c10190a */
[----:B------:R-:W-:-:S05]  /*0f80*/  VIADD R2, R2, UR12 ;  /* 0x0000000c02027c36 */ /* 0x000fca0008000000 */
[----:B------:R-:W-:-:S13]  /*0f90*/  ISETP.GE.AND P0, PT, R2, UR4, PT ;  /* 0x0000000402007c0c */ /* 0x000fda000bf06270 */
[----:B0-----:R-:W-:Y:S05]  /*0fa0*/  @!P0 BRA `(.L_x_25) ;  /* 0xfffffffc00b48947 */ /* 0x001fea000383ffff */
[----:B------:R-:W-:Y:S05]  /*0fb0*/  EXIT ;  /* 0x000000000000794d */ /* 0x000fea0003800000 */
        .weak           $__internal_0_$__cuda_sm3x_div_rn_noftz_f32_slowpath
        .type           $__internal_0_$__cuda_sm3x_div_rn_noftz_f32_slowpath,@function
        .size           $__internal_0_$__cuda_sm3x_div_rn_noftz_f32_slowpath,(.L_x_38 - $__internal_0_$__cuda_sm3x_div_rn_noftz_f32_slowpath)
$__internal_0_$__cuda_sm3x_div_rn_noftz_f32_slowpath:
[--C-:B------:R-:W-:Y:S01]  /*0fc0*/  SHF.R.U32.HI R10, RZ, 0x17, R3.reuse ;  /* 0x00000017ff0a7819 */ /* 0x100fe20000011603 */
[----:B------:R-:W-:Y:S01]  /*0fd0*/  BSSY.RECONVERGENT B1, `(.L_x_26) ;  /* 0x0000064000017945 */ /* 0x000fe20003800200 */
[--C-:B------:R-:W-:Y:S01]  /*0fe0*/  SHF.R.U32.HI R9, RZ, 0x17, R0.reuse ;  /* 0x00000017ff097819 */ /* 0x100fe20000011600 */
[----:B------:R-:W-:Y:S01]  /*0ff0*/  IMAD.MOV.U32 R11, RZ, RZ, R0 ;  /* 0x000000ffff0b7224 */ /* 0x000fe200078e0000 */
[----:B------:R-:W-:Y:S01]  /*1000*/  LOP3.LUT R10, R10, 0xff, RZ, 0xc0, !PT ;  /* 0x000000ff0a0a7812 */ /* 0x000fe200078ec0ff */
[----:B------:R-:W-:Y:S01]  /*1010*/  IMAD.MOV.U32 R12, RZ, RZ, R3 ;  /* 0x000000ffff0c7224 */ /* 0x000fe200078e0003 */
[----:B------:R-:W-:-:S03]  /*1020*/  LOP3.LUT R16, R9, 0xff, RZ, 0xc0, !PT ;  /* 0x000000ff09107812 */ /* 0x000fc600078ec0ff */
[----:B------:R-:W-:Y:S01]  /*1030*/  VIADD R13, R10, 0xffffffff ;  /* 0xffffffff0a0d7836 */ /* 0x000fe20000000000 */
[----:B------:R-:W-:-:S04]  /*1040*/  IADD3 R14, PT, PT, R16, -0x1, RZ ;  /* 0xffffffff100e7810 */ /* 0x000fc80007ffe0ff */
[----:B------:R-:W-:-:S04]  /*1050*/  ISETP.GT.U32.AND P0, PT, R13, 0xfd, PT ;  /* 0x000000fd0d00780c */ /* 0x000fc80003f04070 */
[----:B------:R-:W-:-:S13]  /*1060*/  ISETP.GT.U32.OR P0, PT, R14, 0xfd, P0 ;  /* 0x000000fd0e00780c */ /* 0x000fda0000704470 */
[----:B------:R-:W-:Y:S01]  /*1070*/  @!P0 MOV R9, RZ ;  /* 0x000000ff00098202 */ /* 0x000fe20000000f00 */
[----:B------:R-:W-:Y:S06]  /*1080*/  @!P0 BRA `(.L_x_27) ;  /* 0x00000000005c8947 */ /* 0x000fec0003800000 */
[----:B------:R-:W-:Y:S02]  /*1090*/  FSETP.GTU.FTZ.AND P1, PT, |R3|, +INF , PT ;  /* 0x7f8000000300780b */ /* 0x000fe40003f3c200 */
[----:B------:R-:W-:-:S04]  /*10a0*/  FSETP.GTU.FTZ.AND P0, PT, |R0|, +INF , PT ;  /* 0x7f8000000000780b */ /* 0x000fc80003f1c200 */
[----:B------:R-:W-:-:S13]  /*10b0*/  PLOP3.LUT P0, PT, P0, P1, PT, 0xf8, 0x8f ;  /* 0x00000000008f781c */ /* 0x000fda0000703f70 */
[----:B------:R-:W-:Y:S05]  /*10c0*/  @P0 BRA `(.L_x_28) ;  /* 0x00000004004c0947 */ /* 0x000fea0003800000 */
[----:B------:R-:W-:-:S13]  /*10d0*/  LOP3.LUT P0, RZ, R12, 0x7fffffff, R11, 0xc8, !PT ;  /* 0x7fffffff0cff7812 */ /* 0x000fda000780c80b */
[----:B------:R-:W-:Y:S05]  /*10e0*/  @!P0 BRA `(.L_x_29) ;  /* 0x00000004003c8947 */ /* 0x000fea0003800000 */
[C---:B------:R-:W-:Y:S02]  /*10f0*/  FSETP.NEU.FTZ.AND P2, PT, |R0|.reuse, +INF , PT ;  /* 0x7f8000000000780b */ /* 0x040fe40003f5d200 */
[----:B------:R-:W-:Y:S02]  /*1100*/  FSETP.NEU.FTZ.AND P1, PT, |R3|, +INF , PT ;  /* 0x7f8000000300780b */ /* 0x000fe40003f3d200 */
[----:B------:R-:W-:-:S11]  /*1110*/  FSETP.NEU.FTZ.AND P0, PT, |R0|, +INF , PT ;  /* 0x7f8000000000780b */ /* 0x000fd60003f1d200 */
[----:B------:R-:W-:Y:S05]  /*1120*/  @!P1 BRA !P2, `(.L_x_29) ;  /* 0x00000004002c9947 */ /* 0x000fea0005000000 */
[----:B------:R-:W-:-:S04]  /*1130*/  LOP3.LUT P2, RZ, R11, 0x7fffffff, RZ, 0xc0, !PT ;  /* 0x7fffffff0bff7812 */ /* 0x000fc8000784c0ff */
[----:B------:R-:W-:-:S13]  /*1140*/  PLOP3.LUT P1, PT, P1, P2, PT, 0x2f, 0xf2 ;  /* 0x0000000000f2781c */ /* 0x000fda0000f24577 */
[----:B------:R-:W-:Y:S05]  /*1150*/  @P1 BRA `(.L_x_30) ;  /* 0x0000000400181947 */ /* 0x000fea0003800000 */
[----:B------:R-:W-:-:S04]  /*1160*/  LOP3.LUT P1, RZ, R12, 0x7fffffff, RZ, 0xc0, !PT ;  /* 0x7fffffff0cff7812 */ /* 0x000fc8000782c0ff */
[----:B------:R-:W-:-:S13]  /*1170*/  PLOP3.LUT P0, PT, P0, P1, PT, 0x2f, 0xf2 ;  /* 0x0000000000f2781c */ /* 0x000fda0000702577 */
[----:B------:R-:W-:Y:S05]  /*1180*/  @P0 BRA `(.L_x_31) ;  /* 0x0000000400000947 */ /* 0x000fea0003800000 */
[----:B------:R-:W-:Y:S02]  /*1190*/  ISETP.GE.AND P0, PT, R14, RZ, PT ;  /* 0x000000ff0e00720c */ /* 0x000fe40003f06270 */
[----:B------:R-:W-:-:S11]  /*11a0*/  ISETP.GE.AND P1, PT, R13, RZ, PT ;  /* 0x000000ff0d00720c */ /* 0x000fd60003f26270 */
[----:B------:R-:W-:Y:S02]  /*11b0*/  @P0 IMAD.MOV.U32 R9, RZ, RZ, RZ ;  /* 0x000000ffff090224 */ /* 0x000fe400078e00ff */
[----:B------:R-:W-:Y:S01]  /*11c0*/  @!P0 FFMA R11, R0, 1.84467440737095516160e+19, RZ ;  /* 0x5f800000000b8823 */ /* 0x000fe200000000ff */
[----:B------:R-:W-:Y:S02]  /*11d0*/  @!P0 IMAD.MOV.U32 R9, RZ, RZ, -0x40 ;  /* 0xffffffc0ff098424 */ /* 0x000fe400078e00ff */
[----:B------:R-:W-:-:S03]  /*11e0*/  @!P1 FFMA R12, R3, 1.84467440737095516160e+19, RZ ;  /* 0x5f800000030c9823 */ /* 0x000fc600000000ff */
[----:B------:R-:W-:-:S07]  /*11f0*/  @!P1 IADD3 R9, PT, PT, R9, 0x40, RZ ;  /* 0x0000004009099810 */ /* 0x000fce0007ffe0ff */
.L_x_27:
[----:B------:R-:W-:Y:S01]  /*1200*/  LEA R13, R10, 0xc0800000, 0x17 ;  /* 0xc08000000a0d7811 */ /* 0x000fe200078eb8ff */
[----:B------:R-:W-:Y:S04]  /*1210*/  BSSY.RECONVERGENT B2, `(.L_x_32) ;  /* 0x0000036000027945 */ /* 0x000fe80003800200 */
[----:B------:R-:W-:Y:S02]  /*1220*/  IMAD.IADD R13, R12, 0x1, -R13 ;  /* 0x000000010c0d7824 */ /* 0x000fe400078e0a0d */
[----:B------:R-:W-:Y:S02]  /*1230*/  VIADD R12, R16, 0xffffff81 ;  /* 0xffffff81100c7836 */ /* 0x000fe40000000000 */
[----:B------:R-:W0:Y:S01]  /*1240*/  MUFU.RCP R14, R13 ;  /* 0x0000000d000e7308 */ /* 0x000e220000001000 */
[----:B------:R-:W-:Y:S01]  /*1250*/  FADD.FTZ R15, -R13, -RZ ;  /* 0x800000ff0d0f7221 */ /* 0x000fe20000010100 */
[C---:B------:R-:W-:Y:S01]  /*1260*/  IMAD R0, R12.reuse, -0x800000, R11 ;  /* 0xff8000000c007824 */ /* 0x040fe200078e020b */
[----:B------:R-:W-:-:S04]  /*1270*/  IADD3 R12, PT, PT, R12, 0x7f, -R10 ;  /* 0x0000007f0c0c7810 */ /* 0x000fc80007ffe80a */
[----:B------:R-:W-:Y:S01]  /*1280*/  IADD3 R9, PT, PT, R12, R9, RZ ;  /* 0x000000090c097210 */ /* 0x000fe20007ffe0ff */
[----:B0-----:R-:W-:-:S04]  /*1290*/  FFMA R17, R14, R15, 1 ;  /* 0x3f8000000e117423 */ /* 0x001fc8000000000f */
[----:B------:R-:W-:-:S04]  /*12a0*/  FFMA R16, R14, R17, R14 ;  /* 0x000000110e107223 */ /* 0x000fc8000000000e */
[----:B------:R-:W-:-:S04]  /*12b0*/  FFMA R11, R0, R16, RZ ;  /* 0x00000010000b7223 */ /* 0x000fc800000000ff */
[----:B------:R-:W-:-:S04]  /*12c0*/  FFMA R14, R15, R11, R0 ;  /* 0x0000000b0f0e7223 */ /* 0x000fc80000000000 */
[----:B------:R-:W-:-:S04]  /*12d0*/  FFMA R17, R16, R14, R11 ;  /* 0x0000000e10117223 */ /* 0x000fc8000000000b */
[----:B------:R-:W-:-:S04]  /*12e0*/  FFMA R14, R15, R17, R0 ;  /* 0x000000110f0e7223 */ /* 0x000fc80000000000 */
[----:B------:R-:W-:-:S05]  /*12f0*/  FFMA R0, R16, R14, R17 ;  /* 0x0000000e10007223 */ /* 0x000fca0000000011 */
[----:B------:R-:W-:-:S04]  /*1300*/  SHF.R.U32.HI R10, RZ, 0x17, R0 ;  /* 0x00000017ff0a7819 */ /* 0x000fc80000011600 */
[----:B------:R-:W-:-:S05]  /*1310*/  LOP3.LUT R10, R10, 0xff, RZ, 0xc0, !PT ;  /* 0x000000ff0a0a7812 */ /* 0x000fca00078ec0ff */
[----:B------:R-:W-:-:S04]  /*1320*/  IMAD.IADD R13, R10, 0x1, R9 ;  /* 0x000000010a0d7824 */ /* 0x000fc800078e0209 */
[----:B------:R-:W-:-:S05]  /*1330*/  VIADD R10, R13, 0xffffffff ;  /* 0xffffffff0d0a7836 */ /* 0x000fca0000000000 */
[----:B------:R-:W-:-:S13]  /*1340*/  ISETP.GE.U32.AND P0, PT, R10, 0xfe, PT ;  /* 0x000000fe0a00780c */ /* 0x000fda0003f06070 */
[----:B------:R-:W-:Y:S05]  /*1350*/  @!P0 BRA `(.L_x_33) ;  /* 0x0000000000808947 */ /* 0x000fea0003800000 */
[----:B------:R-:W-:-:S13]  /*1360*/  ISETP.GT.AND P0, PT, R13, 0xfe, PT ;  /* 0x000000fe0d00780c */ /* 0x000fda0003f04270 */
[----:B------:R-:W-:Y:S05]  /*1370*/  @P0 BRA `(.L_x_34) ;  /* 0x00000000006c0947 */ /* 0x000fea0003800000 */
[----:B------:R-:W-:-:S13]  /*1380*/  ISETP.GE.AND P0, PT, R13, 0x1, PT ;  /* 0x000000010d00780c */ /* 0x000fda0003f06270 */
[----:B------:R-:W-:Y:S05]  /*1390*/  @P0 BRA `(.L_x_35) ;  /* 0x0000000000740947 */ /* 0x000fea0003800000 */
[----:B------:R-:W-:Y:S02]  /*13a0*/  ISETP.GE.AND P0, PT, R13, -0x18, PT ;  /* 0xffffffe80d00780c */ /* 0x000fe40003f06270 */
[----:B------:R-:W-:-:S11]  /*13b0*/  LOP3.LUT R0, R0, 0x80000000, RZ, 0xc0, !PT ;  /* 0x8000000000007812 */ /* 0x000fd600078ec0ff */
[----:B------:R-:W-:Y:S05]  /*13c0*/  @!P0 BRA `(.L_x_35) ;  /* 0x0000000000688947 */ /* 0x000fea0003800000 */
[CCC-:B------:R-:W-:Y:S01]  /*13d0*/  FFMA.RZ R9, R16.reuse, R14.reuse, R17.reuse ;  /* 0x0000000e10097223 */ /* 0x1c0fe2000000c011 */
[C---:B------:R-:W-:Y:S01]  /*13e0*/  IADD3 R12, PT, PT, R13.reuse, 0x20, RZ ;  /* 0x000000200d0c7810 */ /* 0x040fe20007ffe0ff */
[CCC-:B------:R-:W-:Y:S01]  /*13f0*/  FFMA.RM R10, R16.reuse, R14.reuse, R17.reuse ;  /* 0x0000000e100a7223 */ /* 0x1c0fe20000004011 */
[----:B------:R-:W-:Y:S02]  /*1400*/  ISETP.NE.AND P2, PT, R13, RZ, PT ;  /* 0x000000ff0d00720c */ /* 0x000fe40003f45270 */
[----:B------:R-:W-:Y:S01]  /*1410*/  LOP3.LUT R11, R9, 0x7fffff, RZ, 0xc0, !PT ;  /* 0x007fffff090b7812 */ /* 0x000fe200078ec0ff */
[----:B------:R-:W-:Y:S01]  /*1420*/  FFMA.RP R9, R16, R14, R17 ;  /* 0x0000000e10097223 */ /* 0x000fe20000008011 */
[----:B------:R-:W-:Y:S01]  /*1430*/  ISETP.NE.AND P1, PT, R13, RZ, PT ;  /* 0x000000ff0d00720c */ /* 0x000fe20003f25270 */
[----:B------:R-:W-:Y:S01]  /*1440*/  IMAD.MOV R13, RZ, RZ, -R13 ;  /* 0x000000ffff0d7224 */ /* 0x000fe200078e0a0d */
[----:B------:R-:W-:Y:S02]  /*1450*/  LOP3.LUT R11, R11, 0x800000, RZ, 0xfc, !PT ;  /* 0x008000000b0b7812 */ /* 0x000fe400078efcff */
[----:B------:R-:W-:-:S02]  /*1460*/  FSETP.NEU.FTZ.AND P0, PT, R9, R10, PT ;  /* 0x0000000a0900720b */ /* 0x000fc40003f1d000 */
[----:B------:R-:W-:Y:S02]  /*1470*/  SHF.L.U32 R12, R11, R12, RZ ;  /* 0x0000000c0b0c7219 */ /* 0x000fe400000006ff */
[----:B------:R-:W-:Y:S02]  /*1480*/  SEL R10, R13, RZ, P2 ;  /* 0x000000ff0d0a7207 */ /* 0x000fe40001000000 */
[----:B------:R-:W-:Y:S02]  /*1490*/  ISETP.NE.AND P1, PT, R12, RZ, P1 ;  /* 0x000000ff0c00720c */ /* 0x000fe40000f25270 */
[----:B------:R-:W-:Y:S02]  /*14a0*/  SHF.R.U32.HI R10, RZ, R10, R11 ;  /* 0x0000000aff0a7219 */ /* 0x000fe4000001160b */
[----:B------:R-:W-:Y:S02]  /*14b0*/  PLOP3.LUT P0, PT, P0, P1, PT, 0xf8, 0x8f ;  /* 0x00000000008f781c */ /* 0x000fe40000703f70 */
[----:B------:R-:W-:-:S02]  /*14c0*/  SHF.R.U32.HI R12, RZ, 0x1, R10 ;  /* 0x00000001ff0c7819 */ /* 0x000fc4000001160a */
[----:B------:R-:W-:-:S04]  /*14d0*/  SEL R9, RZ, 0x1, !P0 ;  /* 0x00000001ff097807 */ /* 0x000fc80004000000 */
[----:B------:R-:W-:-:S04]  /*14e0*/  LOP3.LUT R9, R9, 0x1, R12, 0xf8, !PT ;  /* 0x0000000109097812 */ /* 0x000fc800078ef80c */
[----:B------:R-:W-:-:S05]  /*14f0*/  LOP3.LUT R9, R9, R10, RZ, 0xc0, !PT ;  /* 0x0000000a09097212 */ /* 0x000fca00078ec0ff */
[----:B------:R-:W-:-:S05]  /*1500*/  IMAD.IADD R9, R12, 0x1, R9 ;  /* 0x000000010c097824 */ /* 0x000fca00078e0209 */
[----:B------:R-:W-:Y:S01]  /*1510*/  LOP3.LUT R0, R9, R0, RZ, 0xfc, !PT ;  /* 0x0000000009007212 */ /* 0x000fe200078efcff */
[----:B------:R-:W-:Y:S06]  /*1520*/  BRA `(.L_x_35) ;  /* 0x0000000000107947 */ /* 0x000fec0003800000 */
.L_x_34:
[----:B------:R-:W-:-:S04]  /*1530*/  LOP3.LUT R0, R0, 0x80000000, RZ, 0xc0, !PT ;  /* 0x8000000000007812 */ /* 0x000fc800078ec0ff */
[----:B------:R-:W-:Y:S01]  /*1540*/  LOP3.LUT R0, R0, 0x7f800000, RZ, 0xfc, !PT ;  /* 0x7f80000000007812 */ /* 0x000fe200078efcff */
[----:B------:R-:W-:Y:S06]  /*1550*/  BRA `(.L_x_35) ;  /* 0x0000000000047947 */ /* 0x000fec0003800000 */
.L_x_33:
[----:B------:R-:W-:-:S07]  /*1560*/  LEA R0, R9, R0, 0x17 ;  /* 0x0000000009007211 */ /* 0x000fce00078eb8ff */
.L_x_35:
[----:B------:R-:W-:Y:S05]  /*1570*/  BSYNC.RECONVERGENT B2 ;  /* 0x0000000000027941 */ /* 0x000fea0003800200 */
.L_x_32:
[----:B------:R-:W-:Y:S05]  /*1580*/  BRA `(.L_x_36) ;  /* 0x0000000000207947 */ /* 0x000fea0003800000 */
.L_x_31:
[----:B------:R-:W-:-:S04]  /*1590*/  LOP3.LUT R0, R12, 0x80000000, R11, 0x48, !PT ;  /* 0x800000000c007812 */ /* 0x000fc800078e480b */
[----:B------:R-:W-:Y:S01]  /*15a0*/  LOP3.LUT R0, R0, 0x7f800000, RZ, 0xfc, !PT ;  /* 0x7f80000000007812 */ /* 0x000fe200078efcff */
[----:B------:R-:W-:Y:S06]  /*15b0*/  BRA `(.L_x_36) ;  /* 0x0000000000147947 */ /* 0x000fec0003800000 */
.L_x_30:
[----:B------:R-:W-:Y:S01]  /*15c0*/  LOP3.LUT R0, R12, 0x80000000, R11, 0x48, !PT ;  /* 0x800000000c007812 */ /* 0x000fe200078e480b */
[----:B------:R-:W-:Y:S06]  /*15d0*/  BRA `(.L_x_36) ;  /* 0x00000000000c7947 */ /* 0x000fec0003800000 */
.L_x_29:
[----:B------:R-:W0:Y:S01]  /*15e0*/  MUFU.RSQ R0, -QNAN ;  /* 0xffc0000000007908 */ /* 0x000e220000001400 */
[----:B------:R-:W-:Y:S05]  /*15f0*/  BRA `(.L_x_36) ;  /* 0x0000000000047947 */ /* 0x000fea0003800000 */
.L_x_28:
[----:B------:R-:W-:-:S07]  /*1600*/  FADD.FTZ R0, R0, R3 ;  /* 0x0000000300007221 */ /* 0x000fce0000010000 */
.L_x_36:
[----:B------:R-:W-:Y:S05]  /*1610*/  BSYNC.RECONVERGENT B1 ;  /* 0x0000000000017941 */ /* 0x000fea0003800200 */
.L_x_26:
[----:B------:R-:W-:-:S04]  /*1620*/  IMAD.MOV.U32 R9, RZ, RZ, 0x0 ;  /* 0x00000000ff097424 */ /* 0x000fc800078e00ff */
[----:B0-----:R-:W-:Y:S05]  /*1630*/  RET.REL.NODEC R8 `(_Z17softmax_1d_kernelPfi) ;  /* 0xffffffe808707950 */ /* 0x001fea0003c3ffff */
.L_x_37:
[----:B------:R-:W-:-:S00]  /*1640*/  BRA `(.L_x_37) ;  /* 0xfffffffc00fc7947 */ /* 0x000fc0000383ffff */
[----:B------:R-:W-:-:S00]  /*1650*/  NOP ;  /* 0x0000000000007918 */ /* 0x000fc00000000000 */
        /* <DEDUP_REMOVED lines=10> */
.L_x_38:


//--------------------- .nv.shared._Z17softmax_1d_kernelPfi --------------------------
	.section	.nv.shared._Z17softmax_1d_kernelPfi,"aw",@nobits
	.sectionflags	@""
	.align	4
.nv.shared._Z17softmax_1d_kernelPfi:
	.zero		9216


//--------------------- .nv.shared.reserved.0     --------------------------
	.section	.nv.shared.reserved.0,"aw",@nobits
	.weak		__nv_reservedSMEM_offset_0_alias
	.size		__nv_reservedSMEM_offset_0_alias, 0, 64
	.other		__nv_reservedSMEM_offset_0_alias,@"STO_CUDA_RESERVED_SHARED STV_DEFAULT"
__nv_reservedSMEM_offset_0_alias:
	.zero		0
	.zero		64


//--------------------- .nv.constant0._Z17softmax_1d_kernelPfi --------------------------
	.section	.nv.constant0._Z17softmax_1d_kernelPfi,"a",@progbits
	.sectionflags	@""
	.align	4
.nv.constant0._Z17softmax_1d_kernelPfi:
	.zero		908


//--------------------- SYMBOLS --------------------------

	.type		.nv.reservedSmem.offset0,@object
	.size		.nv.reservedSmem.offset0,0x4
	.type		.nv.reservedSmem.cap,@object
	.size		.nv.reservedSmem.cap,0x4
